//
// Generated by NVIDIA NVVM Compiler
//
// Compiler Build ID: CL-36424714
// Cuda compilation tools, release 13.0, V13.0.88
// Based on NVVM 20.0.0
//

.version 9.0
.target sm_100
.address_size 64

	// .globl	_Z14stencil_kernelPfS_j
// _ZZ14stencil_kernelPfS_jE8inCurr_s has been demoted

.visible .entry _Z14stencil_kernelPfS_j(
	.param .u64 .ptr .align 1 _Z14stencil_kernelPfS_j_param_0,
	.param .u64 .ptr .align 1 _Z14stencil_kernelPfS_j_param_1,
	.param .u32 _Z14stencil_kernelPfS_j_param_2
)
{
	.reg .pred 	%p<113>;
	.reg .b32 	%r<107>;
	.reg .b32 	%f<103>;
	.reg .b64 	%rd<33>;
	// demoted variable
	.shared .align 4 .b8 _ZZ14stencil_kernelPfS_jE8inCurr_s[256];
	ld.param.u64 	%rd3, [_Z14stencil_kernelPfS_j_param_0];
	ld.param.u64 	%rd4, [_Z14stencil_kernelPfS_j_param_1];
	ld.param.u32 	%r18, [_Z14stencil_kernelPfS_j_param_2];
	cvta.to.global.u64 	%rd1, %rd4;
	cvta.to.global.u64 	%rd2, %rd3;
	mov.u32 	%r19, %ctaid.z;
	mul.lo.s32 	%r2, %r19, 6;
	mov.u32 	%r20, %ctaid.y;
	mov.u32 	%r3, %tid.y;
	mad.lo.s32 	%r21, %r20, 6, %r3;
	add.s32 	%r5, %r21, -1;
	setp.eq.s32 	%p2, %r21, 0;
	mov.u32 	%r22, %ctaid.x;
	mov.u32 	%r6, %tid.x;
	mad.lo.s32 	%r23, %r22, 6, %r6;
	add.s32 	%r7, %r23, -1;
	setp.eq.s32 	%p3, %r19, 0;
	add.s32 	%r8, %r2, -1;
	setp.ge.u32 	%p4, %r8, %r18;
	or.pred  	%p5, %p3, %p2;
	or.pred  	%p6, %p5, %p4;
	setp.ge.u32 	%p7, %r5, %r18;
	or.pred  	%p8, %p6, %p7;
	setp.lt.s32 	%p9, %r7, 0;
	or.pred  	%p10, %p9, %p8;
	setp.ge.u32 	%p11, %r7, %r18;
	mov.f32 	%f96, 0f7FC00000;
	or.pred  	%p12, %p11, %p10;
	@%p12 bra 	$L__BB0_2;
	mad.lo.s32 	%r24, %r18, %r8, %r5;
	mad.lo.s32 	%r25, %r24, %r18, %r7;
	mul.wide.u32 	%rd5, %r25, 4;
	add.s64 	%rd6, %rd2, %rd5;
	ld.global.f32 	%f21, [%rd6];
	mul.f32 	%f96, %f21, 0f3DCCCCCD;
$L__BB0_2:
	setp.ge.u32 	%p13, %r7, %r18;
	setp.lt.s32 	%p14, %r7, 0;
	setp.eq.s32 	%p15, %r21, 0;
	max.u32 	%r26, %r2, %r5;
	setp.ge.u32 	%p16, %r26, %r18;
	or.pred  	%p17, %p16, %p15;
	or.pred  	%p18, %p14, %p17;
	shl.b32 	%r27, %r3, 5;
	mov.u32 	%r28, _ZZ14stencil_kernelPfS_jE8inCurr_s;
	add.s32 	%r29, %r28, %r27;
	shl.b32 	%r30, %r6, 2;
	add.s32 	%r9, %r29, %r30;
	or.pred  	%p19, %p13, %p18;
	@%p19 bra 	$L__BB0_4;
	mad.lo.s32 	%r31, %r18, %r2, %r5;
	mad.lo.s32 	%r32, %r31, %r18, %r7;
	mul.wide.u32 	%rd7, %r32, 4;
	add.s64 	%rd8, %rd2, %rd7;
	ld.global.f32 	%f22, [%rd8];
	st.shared.f32 	[%r9], %f22;
$L__BB0_4:
	setp.lt.s32 	%p20, %r7, 0;
	setp.eq.s32 	%p21, %r21, 0;
	add.s32 	%r10, %r18, -1;
	add.s32 	%r33, %r3, -7;
	add.s32 	%r34, %r6, -7;
	min.u32 	%r35, %r33, %r34;
	setp.lt.u32 	%p1, %r35, -6;
	add.s32 	%r11, %r2, 1;
	max.u32 	%r36, %r11, %r5;
	max.u32 	%r37, %r36, %r7;
	setp.ge.u32 	%p22, %r37, %r18;
	or.pred  	%p23, %p22, %p21;
	or.pred  	%p24, %p23, %p20;
	@%p24 bra 	$L__BB0_6;
	mad.lo.s32 	%r38, %r11, %r18, %r5;
	mad.lo.s32 	%r39, %r38, %r18, %r7;
	mul.wide.u32 	%rd9, %r39, 4;
	add.s64 	%rd10, %rd2, %rd9;
	ld.global.f32 	%f98, [%rd10];
$L__BB0_6:
	setp.lt.u32 	%p25, %r5, %r10;
	setp.gt.u32 	%p26, %r21, 1;
	setp.ne.s32 	%p27, %r19, 0;
	bar.sync 	0;
	setp.lt.u32 	%p28, %r2, %r10;
	and.pred  	%p29, %p27, %p28;
	and.pred  	%p30, %p26, %p29;
	and.pred  	%p31, %p30, %p25;
	setp.gt.s32 	%p32, %r7, 0;
	setp.lt.u32 	%p33, %r7, %r10;
	and.pred  	%p34, %p32, %p33;
	and.pred  	%p35, %p31, %p34;
	not.pred 	%p36, %p35;
	or.pred  	%p37, %p36, %p1;
	@%p37 bra 	$L__BB0_8;
	ld.shared.f32 	%f24, [%r9];
	ld.shared.f32 	%f25, [%r9+-4];
	mul.f32 	%f26, %f25, 0f3DCCCCCD;
	fma.rn.f32 	%f27, %f24, 0f3DCCCCCD, %f26;
	ld.shared.f32 	%f28, [%r9+4];
	fma.rn.f32 	%f29, %f28, 0f3DCCCCCD, %f27;
	ld.shared.f32 	%f30, [%r9+-32];
	fma.rn.f32 	%f31, %f30, 0f3DCCCCCD, %f29;
	ld.shared.f32 	%f32, [%r9+32];
	fma.rn.f32 	%f33, %f32, 0f3DCCCCCD, %f31;
	add.f32 	%f34, %f96, %f33;
	fma.rn.f32 	%f35, %f98, 0f3DCCCCCD, %f34;
	mad.lo.s32 	%r40, %r2, %r18, %r5;
	mad.lo.s32 	%r41, %r40, %r18, %r7;
	mul.wide.u32 	%rd11, %r41, 4;
	add.s64 	%rd12, %rd1, %rd11;
	st.global.f32 	[%rd12], %f35;
$L__BB0_8:
	setp.lt.s32 	%p38, %r7, 0;
	setp.eq.s32 	%p39, %r21, 0;
	bar.sync 	0;
	ld.shared.f32 	%f5, [%r9];
	st.shared.f32 	[%r9], %f98;
	add.s32 	%r12, %r2, 2;
	max.u32 	%r42, %r12, %r5;
	max.u32 	%r43, %r42, %r7;
	setp.ge.u32 	%p40, %r43, %r18;
	or.pred  	%p41, %p40, %p39;
	or.pred  	%p42, %p41, %p38;
	@%p42 bra 	$L__BB0_10;
	mad.lo.s32 	%r44, %r12, %r18, %r5;
	mad.lo.s32 	%r45, %r44, %r18, %r7;
	mul.wide.u32 	%rd13, %r45, 4;
	add.s64 	%rd14, %rd2, %rd13;
	ld.global.f32 	%f98, [%rd14];
$L__BB0_10:
	setp.gt.u32 	%p43, %r21, 1;
	bar.sync 	0;
	setp.lt.u32 	%p44, %r36, %r10;
	and.pred  	%p45, %p44, %p43;
	setp.gt.s32 	%p46, %r7, 0;
	setp.lt.u32 	%p47, %r7, %r10;
	and.pred  	%p48, %p46, %p47;
	and.pred  	%p49, %p45, %p48;
	not.pred 	%p50, %p49;
	setp.lt.u32 	%p51, %r35, -6;
	or.pred  	%p52, %p50, %p51;
	@%p52 bra 	$L__BB0_12;
	ld.shared.f32 	%f36, [%r9];
	ld.shared.f32 	%f37, [%r9+-4];
	mul.f32 	%f38, %f37, 0f3DCCCCCD;
	fma.rn.f32 	%f39, %f36, 0f3DCCCCCD, %f38;
	ld.shared.f32 	%f40, [%r9+4];
	fma.rn.f32 	%f41, %f40, 0f3DCCCCCD, %f39;
	ld.shared.f32 	%f42, [%r9+-32];
	fma.rn.f32 	%f43, %f42, 0f3DCCCCCD, %f41;
	ld.shared.f32 	%f44, [%r9+32];
	fma.rn.f32 	%f45, %f44, 0f3DCCCCCD, %f43;
	fma.rn.f32 	%f46, %f5, 0f3DCCCCCD, %f45;
	fma.rn.f32 	%f47, %f98, 0f3DCCCCCD, %f46;
	mad.lo.s32 	%r53, %r11, %r18, %r5;
	mad.lo.s32 	%r54, %r53, %r18, %r7;
	mul.wide.u32 	%rd15, %r54, 4;
	add.s64 	%rd16, %rd1, %rd15;
	st.global.f32 	[%rd16], %f47;
$L__BB0_12:
	setp.lt.s32 	%p53, %r7, 0;
	setp.eq.s32 	%p54, %r21, 0;
	bar.sync 	0;
	ld.shared.f32 	%f8, [%r9];
	st.shared.f32 	[%r9], %f98;
	add.s32 	%r13, %r2, 3;
	max.u32 	%r55, %r13, %r5;
	max.u32 	%r56, %r55, %r7;
	setp.ge.u32 	%p55, %r56, %r18;
	or.pred  	%p56, %p55, %p54;
	or.pred  	%p57, %p56, %p53;
	@%p57 bra 	$L__BB0_14;
	mad.lo.s32 	%r57, %r13, %r18, %r5;
	mad.lo.s32 	%r58, %r57, %r18, %r7;
	mul.wide.u32 	%rd17, %r58, 4;
	add.s64 	%rd18, %rd2, %rd17;
	ld.global.f32 	%f98, [%rd18];
$L__BB0_14:
	setp.gt.u32 	%p58, %r21, 1;
	bar.sync 	0;
	setp.lt.u32 	%p59, %r42, %r10;
	and.pred  	%p60, %p59, %p58;
	setp.gt.s32 	%p61, %r7, 0;
	setp.lt.u32 	%p62, %r7, %r10;
	and.pred  	%p63, %p61, %p62;
	and.pred  	%p64, %p60, %p63;
	not.pred 	%p65, %p64;
	setp.lt.u32 	%p66, %r35, -6;
	or.pred  	%p67, %p65, %p66;
	@%p67 bra 	$L__BB0_16;
	ld.shared.f32 	%f48, [%r9];
	ld.shared.f32 	%f49, [%r9+-4];
	mul.f32 	%f50, %f49, 0f3DCCCCCD;
	fma.rn.f32 	%f51, %f48, 0f3DCCCCCD, %f50;
	ld.shared.f32 	%f52, [%r9+4];
	fma.rn.f32 	%f53, %f52, 0f3DCCCCCD, %f51;
	ld.shared.f32 	%f54, [%r9+-32];
	fma.rn.f32 	%f55, %f54, 0f3DCCCCCD, %f53;
	ld.shared.f32 	%f56, [%r9+32];
	fma.rn.f32 	%f57, %f56, 0f3DCCCCCD, %f55;
	fma.rn.f32 	%f58, %f8, 0f3DCCCCCD, %f57;
	fma.rn.f32 	%f59, %f98, 0f3DCCCCCD, %f58;
	mad.lo.s32 	%r66, %r12, %r18, %r5;
	mad.lo.s32 	%r67, %r66, %r18, %r7;
	mul.wide.u32 	%rd19, %r67, 4;
	add.s64 	%rd20, %rd1, %rd19;
	st.global.f32 	[%rd20], %f59;
$L__BB0_16:
	setp.lt.s32 	%p68, %r7, 0;
	setp.eq.s32 	%p69, %r21, 0;
	bar.sync 	0;
	ld.shared.f32 	%f11, [%r9];
	st.shared.f32 	[%r9], %f98;
	add.s32 	%r14, %r2, 4;
	max.u32 	%r68, %r14, %r5;
	max.u32 	%r69, %r68, %r7;
	setp.ge.u32 	%p70, %r69, %r18;
	or.pred  	%p71, %p70, %p69;
	or.pred  	%p72, %p71, %p68;
	@%p72 bra 	$L__BB0_18;
	mad.lo.s32 	%r70, %r14, %r18, %r5;
	mad.lo.s32 	%r71, %r70, %r18, %r7;
	mul.wide.u32 	%rd21, %r71, 4;
	add.s64 	%rd22, %rd2, %rd21;
	ld.global.f32 	%f98, [%rd22];
$L__BB0_18:
	setp.gt.u32 	%p73, %r21, 1;
	bar.sync 	0;
	setp.lt.u32 	%p74, %r55, %r10;
	and.pred  	%p75, %p74, %p73;
	setp.gt.s32 	%p76, %r7, 0;
	setp.lt.u32 	%p77, %r7, %r10;
	and.pred  	%p78, %p76, %p77;
	and.pred  	%p79, %p75, %p78;
	not.pred 	%p80, %p79;
	setp.lt.u32 	%p81, %r35, -6;
	or.pred  	%p82, %p80, %p81;
	@%p82 bra 	$L__BB0_20;
	ld.shared.f32 	%f60, [%r9];
	ld.shared.f32 	%f61, [%r9+-4];
	mul.f32 	%f62, %f61, 0f3DCCCCCD;
	fma.rn.f32 	%f63, %f60, 0f3DCCCCCD, %f62;
	ld.shared.f32 	%f64, [%r9+4];
	fma.rn.f32 	%f65, %f64, 0f3DCCCCCD, %f63;
	ld.shared.f32 	%f66, [%r9+-32];
	fma.rn.f32 	%f67, %f66, 0f3DCCCCCD, %f65;
	ld.shared.f32 	%f68, [%r9+32];
	fma.rn.f32 	%f69, %f68, 0f3DCCCCCD, %f67;
	fma.rn.f32 	%f70, %f11, 0f3DCCCCCD, %f69;
	fma.rn.f32 	%f71, %f98, 0f3DCCCCCD, %f70;
	mad.lo.s32 	%r79, %r13, %r18, %r5;
	mad.lo.s32 	%r80, %r79, %r18, %r7;
	mul.wide.u32 	%rd23, %r80, 4;
	add.s64 	%rd24, %rd1, %rd23;
	st.global.f32 	[%rd24], %f71;
$L__BB0_20:
	setp.lt.s32 	%p83, %r7, 0;
	setp.eq.s32 	%p84, %r21, 0;
	bar.sync 	0;
	ld.shared.f32 	%f14, [%r9];
	st.shared.f32 	[%r9], %f98;
	add.s32 	%r15, %r2, 5;
	max.u32 	%r81, %r15, %r5;
	max.u32 	%r82, %r81, %r7;
	setp.ge.u32 	%p85, %r82, %r18;
	or.pred  	%p86, %p85, %p84;
	or.pred  	%p87, %p86, %p83;
	@%p87 bra 	$L__BB0_22;
	mad.lo.s32 	%r83, %r15, %r18, %r5;
	mad.lo.s32 	%r84, %r83, %r18, %r7;
	mul.wide.u32 	%rd25, %r84, 4;
	add.s64 	%rd26, %rd2, %rd25;
	ld.global.f32 	%f98, [%rd26];
$L__BB0_22:
	setp.gt.u32 	%p88, %r21, 1;
	bar.sync 	0;
	setp.lt.u32 	%p89, %r68, %r10;
	and.pred  	%p90, %p89, %p88;
	setp.gt.s32 	%p91, %r7, 0;
	setp.lt.u32 	%p92, %r7, %r10;
	and.pred  	%p93, %p91, %p92;
	and.pred  	%p94, %p90, %p93;
	not.pred 	%p95, %p94;
	setp.lt.u32 	%p96, %r35, -6;
	or.pred  	%p97, %p95, %p96;
	@%p97 bra 	$L__BB0_24;
	ld.shared.f32 	%f72, [%r9];
	ld.shared.f32 	%f73, [%r9+-4];
	mul.f32 	%f74, %f73, 0f3DCCCCCD;
	fma.rn.f32 	%f75, %f72, 0f3DCCCCCD, %f74;
	ld.shared.f32 	%f76, [%r9+4];
	fma.rn.f32 	%f77, %f76, 0f3DCCCCCD, %f75;
	ld.shared.f32 	%f78, [%r9+-32];
	fma.rn.f32 	%f79, %f78, 0f3DCCCCCD, %f77;
	ld.shared.f32 	%f80, [%r9+32];
	fma.rn.f32 	%f81, %f80, 0f3DCCCCCD, %f79;
	fma.rn.f32 	%f82, %f14, 0f3DCCCCCD, %f81;
	fma.rn.f32 	%f83, %f98, 0f3DCCCCCD, %f82;
	mad.lo.s32 	%r92, %r14, %r18, %r5;
	mad.lo.s32 	%r93, %r92, %r18, %r7;
	mul.wide.u32 	%rd27, %r93, 4;
	add.s64 	%rd28, %rd1, %rd27;
	st.global.f32 	[%rd28], %f83;
$L__BB0_24:
	setp.lt.s32 	%p98, %r7, 0;
	setp.eq.s32 	%p99, %r21, 0;
	bar.sync 	0;
	ld.shared.f32 	%f17, [%r9];
	st.shared.f32 	[%r9], %f98;
	add.s32 	%r16, %r2, 6;
	max.u32 	%r94, %r16, %r5;
	max.u32 	%r95, %r94, %r7;
	setp.ge.u32 	%p100, %r95, %r18;
	or.pred  	%p101, %p100, %p99;
	or.pred  	%p102, %p101, %p98;
	@%p102 bra 	$L__BB0_26;
	mad.lo.s32 	%r96, %r16, %r18, %r5;
	mad.lo.s32 	%r97, %r96, %r18, %r7;
	mul.wide.u32 	%rd29, %r97, 4;
	add.s64 	%rd30, %rd2, %rd29;
	ld.global.f32 	%f98, [%rd30];
$L__BB0_26:
	setp.gt.u32 	%p103, %r21, 1;
	bar.sync 	0;
	setp.lt.u32 	%p104, %r81, %r10;
	and.pred  	%p105, %p104, %p103;
	setp.gt.s32 	%p106, %r7, 0;
	setp.lt.u32 	%p107, %r7, %r10;
	and.pred  	%p108, %p106, %p107;
	and.pred  	%p109, %p105, %p108;
	not.pred 	%p110, %p109;
	setp.lt.u32 	%p111, %r35, -6;
	or.pred  	%p112, %p110, %p111;
	@%p112 bra 	$L__BB0_28;
	ld.shared.f32 	%f84, [%r9];
	ld.shared.f32 	%f85, [%r9+-4];
	mul.f32 	%f86, %f85, 0f3DCCCCCD;
	fma.rn.f32 	%f87, %f84, 0f3DCCCCCD, %f86;
	ld.shared.f32 	%f88, [%r9+4];
	fma.rn.f32 	%f89, %f88, 0f3DCCCCCD, %f87;
	ld.shared.f32 	%f90, [%r9+-32];
	fma.rn.f32 	%f91, %f90, 0f3DCCCCCD, %f89;
	ld.shared.f32 	%f92, [%r9+32];
	fma.rn.f32 	%f93, %f92, 0f3DCCCCCD, %f91;
	fma.rn.f32 	%f94, %f17, 0f3DCCCCCD, %f93;
	fma.rn.f32 	%f95, %f98, 0f3DCCCCCD, %f94;
	mad.lo.s32 	%r105, %r15, %r18, %r5;
	mad.lo.s32 	%r106, %r105, %r18, %r7;
	mul.wide.u32 	%rd31, %r106, 4;
	add.s64 	%rd32, %rd1, %rd31;
	st.global.f32 	[%rd32], %f95;
$L__BB0_28:
	bar.sync 	0;
	st.shared.f32 	[%r9], %f98;
	ret;

}


// ===== COMPILED SASS (sm_100) =====

	.target	sm_100

	.elftype	@"ET_EXEC"


//--------------------- .note.nv.tkinfo           --------------------------
	.section	.note.nv.tkinfo,"",@"SHT_NOTE"
	.sectionflags	@"SHF_NOTE_NV_TKINFO"
	.tkinfo
        /*0018*/ 	.word	0x00000002
        /*0030*/ 	.string	""
        /*0030*/ 	.string	"ptxas"
        /*0030*/ 	.string	"Cuda compilation tools, release 13.0, V13.0.88"
        /*0030*/ 	.string	"Build cuda_13.0.r13.0/compiler.36424714_0"
        /*0030*/ 	.string	"-arch sm_100 -m 64 "



//--------------------- .note.nv.cuinfo           --------------------------
	.section	.note.nv.cuinfo,"",@"SHT_NOTE"
	.sectionflags	@"SHF_NOTE_NV_CUINFO"
        /*0018*/ 	.short	0x0002
        /*001a*/ 	.short	0x0064
        /*001c*/ 	.short	0x0082
	.zero		2


//--------------------- .nv.info                  --------------------------
	.section	.nv.info,"",@"SHT_CUDA_INFO"
	.align	4


	//----- nvinfo : EIATTR_REGCOUNT
	.align		4
        /*0000*/ 	.byte	0x04, 0x2f
        /*0002*/ 	.short	(.L_1 - .L_0)
	.align		4
.L_0:
        /*0004*/ 	.word	index@(_Z14stencil_kernelPfS_j)
        /*0008*/ 	.word	0x0000001a


	//----- nvinfo : EIATTR_FRAME_SIZE
	.align		4
.L_1:
        /*000c*/ 	.byte	0x04, 0x11
        /*000e*/ 	.short	(.L_3 - .L_2)
	.align		4
.L_2:
        /*0010*/ 	.word	index@(_Z14stencil_kernelPfS_j)
        /*0014*/ 	.word	0x00000000


	//----- nvinfo : EIATTR_MIN_STACK_SIZE
	.align		4
.L_3:
        /*0018*/ 	.byte	0x04, 0x12
        /*001a*/ 	.short	(.L_5 - .L_4)
	.align		4
.L_4:
        /*001c*/ 	.word	index@(_Z14stencil_kernelPfS_j)
        /*0020*/ 	.word	0x00000000
.L_5:


//--------------------- .nv.compat                --------------------------
	.section	.nv.compat,"",@"SHT_CUDA_COMPAT_INFO"
	.align	4
        /*0000*/ 	.byte	0x02, 0x09, 0x00, 0x00, 0x02, 0x02, 0x01, 0x00, 0x02, 0x05, 0x05, 0x00, 0x03, 0x07, 0x01, 0x01
        /*0010*/ 	.byte	0x02, 0x03, 0x00, 0x00, 0x02, 0x06, 0x01, 0x00, 0x04, 0x0b, 0x08, 0x00, 0x09, 0x00, 0x00, 0x00
        /*0020*/ 	.byte	0x00, 0x00, 0x00, 0x00


//--------------------- .nv.info._Z14stencil_kernelPfS_j --------------------------
	.section	.nv.info._Z14stencil_kernelPfS_j,"",@"SHT_CUDA_INFO"
	.sectionflags	@""
	.align	4


	//----- nvinfo : EIATTR_CUDA_API_VERSION
	.align		4
        /*0000*/ 	.byte	0x04, 0x37
        /*0002*/ 	.short	(.L_7 - .L_6)
.L_6:
        /*0004*/ 	.word	0x00000082


	//----- nvinfo : EIATTR_KPARAM_INFO
	.align		4
.L_7:
        /*0008*/ 	.byte	0x04, 0x17
        /*000a*/ 	.short	(.L_9 - .L_8)
.L_8:
        /*000c*/ 	.word	0x00000000
        /*0010*/ 	.short	0x0002
        /*0012*/ 	.short	0x0010
        /*0014*/ 	.byte	0x00, 0xf0, 0x11, 0x00


	//----- nvinfo : EIATTR_KPARAM_INFO
	.align		4
.L_9:
        /*0018*/ 	.byte	0x04, 0x17
        /*001a*/ 	.short	(.L_11 - .L_10)
.L_10:
        /*001c*/ 	.word	0x00000000
        /*0020*/ 	.short	0x0001
        /*0022*/ 	.short	0x0008
        /*0024*/ 	.byte	0x00, 0xf5, 0x21, 0x00


	//----- nvinfo : EIATTR_KPARAM_INFO
	.align		4
.L_11:
        /*0028*/ 	.byte	0x04, 0x17
        /*002a*/ 	.short	(.L_13 - .L_12)
.L_12:
        /*002c*/ 	.word	0x00000000
        /*0030*/ 	.short	0x0000
        /*0032*/ 	.short	0x0000
        /*0034*/ 	.byte	0x00, 0xf5, 0x21, 0x00


	//----- nvinfo : EIATTR_SPARSE_MMA_MASK
	.align		4
.L_13:
        /*0038*/ 	.byte	0x03, 0x50
        /*003a*/ 	.short	0x0000


	//----- nvinfo : EIATTR_MAXREG_COUNT
	.align		4
        /*003c*/ 	.byte	0x03, 0x1b
        /*003e*/ 	.short	0x00ff


	//----- nvinfo : EIATTR_NUM_BARRIERS
	.align		4
        /*0040*/ 	.byte	0x02, 0x4c
        /*0042*/ 	.byte	0x01
	.zero		1


	//----- nvinfo : EIATTR_MERCURY_ISA_VERSION
	.align		4
        /*0044*/ 	.byte	0x03, 0x5f
        /*0046*/ 	.short	0x0101


	//----- nvinfo : EIATTR_VRC_CTA_INIT_COUNT
	.align		4
        /*0048*/ 	.byte	0x02, 0x4a
	.zero		1
	.zero		1


	//----- nvinfo : EIATTR_EXIT_INSTR_OFFSETS
	.align		4
        /*004c*/ 	.byte	0x04, 0x1c
        /*004e*/ 	.short	(.L_15 - .L_14)


	//   ....[0]....
.L_14:
        /*0050*/ 	.word	0x000010f0


	//----- nvinfo : EIATTR_CRS_STACK_SIZE
	.align		4
.L_15:
        /*0054*/ 	.byte	0x04, 0x1e
        /*0056*/ 	.short	(.L_17 - .L_16)
.L_16:
        /*0058*/ 	.word	0x00000000


	//----- nvinfo : EIATTR_CBANK_PARAM_SIZE
	.align		4
.L_17:
        /*005c*/ 	.byte	0x03, 0x19
        /*005e*/ 	.short	0x0014


	//----- nvinfo : EIATTR_PARAM_CBANK
	.align		4
        /*0060*/ 	.byte	0x04, 0x0a
        /*0062*/ 	.short	(.L_19 - .L_18)
	.align		4
.L_18:
        /*0064*/ 	.word	index@(.nv.constant0._Z14stencil_kernelPfS_j)
        /*0068*/ 	.short	0x0380
        /*006a*/ 	.short	0x0014


	//----- nvinfo : EIATTR_SW_WAR
	.align		4
.L_19:
        /*006c*/ 	.byte	0x04, 0x36
        /*006e*/ 	.short	(.L_21 - .L_20)
.L_20:
        /*0070*/ 	.word	0x00000008
.L_21:


//--------------------- .nv.callgraph             --------------------------
	.section	.nv.callgraph,"",@"SHT_CUDA_CALLGRAPH"
	.align	4
	.sectionentsize	8
	.align		4
        /*0000*/ 	.word	0x00000000
	.align		4
        /*0004*/ 	.word	0xffffffff
	.align		4
        /*0008*/ 	.word	0x00000000
	.align		4
        /*000c*/ 	.word	0xfffffffe
	.align		4
        /*0010*/ 	.word	0x00000000
	.align		4
        /*0014*/ 	.word	0xfffffffd
	.align		4
        /*0018*/ 	.word	0x00000000
	.align		4
        /*001c*/ 	.word	0xfffffffc


//--------------------- .text._Z14stencil_kernelPfS_j --------------------------
	.section	.text._Z14stencil_kernelPfS_j,"ax",@progbits
	.align	128
        .global         _Z14stencil_kernelPfS_j
        .type           _Z14stencil_kernelPfS_j,@function
        .size           _Z14stencil_kernelPfS_j,(.L_x_13 - _Z14stencil_kernelPfS_j)
        .other          _Z14stencil_kernelPfS_j,@"STO_CUDA_ENTRY STV_DEFAULT"
_Z14stencil_kernelPfS_j:
.text._Z14stencil_kernelPfS_j:
[----:B------:R-:W-:Y:S01]  /*0000*/  LDC R1, c[0x0][0x37c] ;  /* 0x0000df00ff017b82 */ /* 0x000fe20000000800 */
[----:B------:R-:W0:Y:S07]  /*0010*/  S2R R8, SR_CTAID.Y ;  /* 0x0000000000087919 */ /* 0x000e2e0000002600 */
[----:B------:R-:W1:Y:S01]  /*0020*/  S2UR UR9, SR_CTAID.Z ;  /* 0x00000000000979c3 */ /* 0x000e620000002700 */
[----:B------:R-:W2:Y:S01]  /*0030*/  LDCU.64 UR10, c[0x0][0x358] ;  /* 0x00006b00ff0a77ac */ /* 0x000ea20008000a00 */
[----:B------:R-:W0:Y:S01]  /*0040*/  S2R R13, SR_TID.Y ;  /* 0x00000000000d7919 */ /* 0x000e220000002200 */
[----:B------:R-:W3:Y:S05]  /*0050*/  S2R R2, SR_CTAID.X ;  /* 0x0000000000027919 */ /* 0x000eea0000002500 */
[----:B------:R-:W4:Y:S01]  /*0060*/  LDC R0, c[0x0][0x390] ;  /* 0x0000e400ff007b82 */ /* 0x000f220000000800 */
[----:B------:R-:W3:Y:S01]  /*0070*/  S2R R11, SR_TID.X ;  /* 0x00000000000b7919 */ /* 0x000ee20000002100 */
[----:B-1----:R-:W-:-:S04]  /*0080*/  UIMAD UR4, UR9, 0x6, URZ ;  /* 0x00000006090478a4 */ /* 0x002fc8000f8e02ff */
[----:B------:R-:W-:Y:S02]  /*0090*/  UIADD3 UR5, UPT, UPT, UR4, -0x1, URZ ;  /* 0xffffffff04057890 */ /* 0x000fe4000fffe0ff */
[----:B------:R-:W-:Y:S01]  /*00a0*/  UIADD3 UR7, UPT, UPT, UR4, 0x1, URZ ;  /* 0x0000000104077890 */ /* 0x000fe2000fffe0ff */
[----:B0-----:R-:W-:-:S05]  /*00b0*/  IMAD R8, R8, 0x6, R13 ;  /* 0x0000000608087824 */ /* 0x001fca00078e020d */
[C---:B------:R-:W-:Y:S02]  /*00c0*/  IADD3 R5, PT, PT, R8.reuse, -0x1, RZ ;  /* 0xffffffff08057810 */ /* 0x040fe40007ffe0ff */
[----:B------:R-:W-:Y:S01]  /*00d0*/  ISETP.NE.AND P0, PT, R8, RZ, PT ;  /* 0x000000ff0800720c */ /* 0x000fe20003f05270 */
[----:B---3--:R-:W-:Y:S01]  /*00e0*/  IMAD R7, R2, 0x6, R11 ;  /* 0x0000000602077824 */ /* 0x008fe200078e020b */
[----:B------:R-:W-:Y:S02]  /*00f0*/  VIMNMX.U32 R3, PT, PT, R5, UR4, !PT ;  /* 0x0000000405037c48 */ /* 0x000fe4000ffe0000 */
[----:B------:R-:W-:Y:S02]  /*0100*/  ISETP.EQ.OR P1, PT, RZ, UR9, !P0 ;  /* 0x00000009ff007c0c */ /* 0x000fe4000c722670 */
[----:B------:R-:W-:Y:S02]  /*0110*/  IADD3 R7, PT, PT, R7, -0x1, RZ ;  /* 0xffffffff07077810 */ /* 0x000fe40007ffe0ff */
[----:B----4-:R-:W-:-:S02]  /*0120*/  ISETP.GE.U32.OR P2, PT, R3, R0, !P0 ;  /* 0x000000000300720c */ /* 0x010fc40004746470 */
[----:B------:R-:W-:Y:S02]  /*0130*/  ISETP.LE.U32.OR P1, PT, R0, UR5, P1 ;  /* 0x0000000500007c0c */ /* 0x000fe40008f23470 */
[----:B------:R-:W-:Y:S02]  /*0140*/  ISETP.LT.OR P3, PT, R7, RZ, P2 ;  /* 0x000000ff0700720c */ /* 0x000fe40001761670 */
[-C--:B------:R-:W-:Y:S02]  /*0150*/  ISETP.GE.U32.OR P1, PT, R5, R0.reuse, P1 ;  /* 0x000000000500720c */ /* 0x080fe40000f26470 */
[C---:B------:R-:W-:Y:S02]  /*0160*/  ISETP.GE.U32.OR P3, PT, R7.reuse, R0, P3 ;  /* 0x000000000700720c */ /* 0x040fe40001f66470 */
[----:B------:R-:W-:Y:S02]  /*0170*/  ISETP.LT.OR P1, PT, R7, RZ, P1 ;  /* 0x000000ff0700720c */ /* 0x000fe40000f21670 */
[----:B------:R-:W-:-:S02]  /*0180*/  VIMNMX.U32 R6, PT, PT, R5, UR7, !PT ;  /* 0x0000000705067c48 */ /* 0x000fc4000ffe0000 */
[C---:B------:R-:W-:Y:S02]  /*0190*/  ISETP.GE.U32.OR P2, PT, R7.reuse, R0, P1 ;  /* 0x000000000700720c */ /* 0x040fe40000f46470 */
[----:B------:R-:W-:-:S04]  /*01a0*/  VIMNMX.U32 R3, PT, PT, R7, R6, !PT ;  /* 0x0000000607037248 */ /* 0x000fc80007fe0000 */
[-C--:B------:R-:W-:Y:S01]  /*01b0*/  ISETP.GE.U32.OR P1, PT, R3, R0.reuse, !P0 ;  /* 0x000000000300720c */ /* 0x080fe20004726470 */
[----:B------:R-:W0:Y:S01]  /*01c0*/  @!P3 LDC.64 R14, c[0x0][0x380] ;  /* 0x0000e000ff0ebb82 */ /* 0x000e220000000a00 */
[----:B------:R-:W-:Y:S02]  /*01d0*/  @!P3 IMAD R10, R0, UR4, R5 ;  /* 0x00000004000abc24 */ /* 0x000fe4000f8e0205 */
[----:B------:R-:W-:Y:S02]  /*01e0*/  ISETP.LT.OR P1, PT, R7, RZ, P1 ;  /* 0x000000ff0700720c */ /* 0x000fe40000f21670 */
[-C--:B------:R-:W-:Y:S02]  /*01f0*/  @!P3 IMAD R19, R10, R0.reuse, R7 ;  /* 0x000000000a13b224 */ /* 0x080fe400078e0207 */
[----:B------:R-:W-:Y:S01]  /*0200*/  @!P2 IMAD R9, R0, UR5, R5 ;  /* 0x000000050009ac24 */ /* 0x000fe2000f8e0205 */
[----:B------:R-:W1:Y:S03]  /*0210*/  @!P2 LDC.64 R16, c[0x0][0x380] ;  /* 0x0000e000ff10ab82 */ /* 0x000e660000000a00 */
[----:B------:R-:W-:-:S05]  /*0220*/  @!P2 IMAD R9, R9, R0, R7 ;  /* 0x000000000909a224 */ /* 0x000fca00078e0207 */
[----:B------:R-:W3:Y:S01]  /*0230*/  @!P1 LDC.64 R2, c[0x0][0x380] ;  /* 0x0000e000ff029b82 */ /* 0x000ee20000000a00 */
[----:B0-----:R-:W-:-:S06]  /*0240*/  @!P3 IMAD.WIDE.U32 R18, R19, 0x4, R14 ;  /* 0x000000041312b825 */ /* 0x001fcc00078e000e */
[----:B--2---:R-:W2:Y:S01]  /*0250*/  @!P3 LDG.E R18, desc[UR10][R18.64] ;  /* 0x0000000a1212b981 */ /* 0x004ea2000c1e1900 */
[----:B-1----:R-:W-:Y:S01]  /*0260*/  @!P2 IMAD.WIDE.U32 R16, R9, 0x4, R16 ;  /* 0x000000040910a825 */ /* 0x002fe200078e0010 */
[----:B------:R-:W-:-:S03]  /*0270*/  UIADD3 UR8, UPT, UPT, UR4, 0x2, URZ ;  /* 0x0000000204087890 */ /* 0x000fc6000fffe0ff */
[----:B------:R-:W-:Y:S01]  /*0280*/  @!P1 IMAD R9, R0, UR7, R5 ;  /* 0x0000000700099c24 */ /* 0x000fe2000f8e0205 */
[----:B------:R0:W4:Y:S03]  /*0290*/  @!P2 LDG.E R14, desc[UR10][R16.64] ;  /* 0x0000000a100ea981 */ /* 0x000126000c1e1900 */
[----:B------:R-:W-:Y:S01]  /*02a0*/  @!P1 IMAD R9, R9, R0, R7 ;  /* 0x0000000009099224 */ /* 0x000fe200078e0207 */
[----:B------:R-:W-:-:S03]  /*02b0*/  VIMNMX.U32 R12, PT, PT, R5, UR8, !PT ;  /* 0x00000008050c7c48 */ /* 0x000fc6000ffe0000 */
[----:B---3--:R-:W-:Y:S01]  /*02c0*/  @!P1 IMAD.WIDE.U32 R20, R9, 0x4, R2 ;  /* 0x0000000409149825 */ /* 0x008fe200078e0002 */
[----:B------:R-:W-:Y:S01]  /*02d0*/  VIMNMX.U32 R3, PT, PT, R7, R12, !PT ;  /* 0x0000000c07037248 */ /* 0x000fe20007fe0000 */
[----:B------:R-:W1:Y:S03]  /*02e0*/  S2UR UR6, SR_CgaCtaId ;  /* 0x00000000000679c3 */ /* 0x000e660000008800 */
[----:B------:R3:W5:Y:S01]  /*02f0*/  @!P1 LDG.E R4, desc[UR10][R20.64] ;  /* 0x0000000a14049981 */ /* 0x000762000c1e1900 */
[----:B------:R-:W-:Y:S02]  /*0300*/  ISETP.GE.U32.OR P1, PT, R3, R0, !P0 ;  /* 0x000000000300720c */ /* 0x000fe40004726470 */
[----:B------:R-:W-:Y:S02]  /*0310*/  IADD3 R10, PT, PT, R0, -0x1, RZ ;  /* 0xffffffff000a7810 */ /* 0x000fe40007ffe0ff */
[----:B------:R-:W-:-:S02]  /*0320*/  ISETP.LT.OR P1, PT, R7, RZ, P1 ;  /* 0x000000ff0700720c */ /* 0x000fc40000f21670 */
[----:B------:R-:W-:-:S04]  /*0330*/  ISETP.LE.U32.AND P4, PT, R10, UR4, PT ;  /* 0x000000040a007c0c */ /* 0x000fc8000bf83070 */
[----:B------:R-:W-:Y:S02]  /*0340*/  ISETP.NE.AND P4, PT, RZ, UR9, !P4 ;  /* 0x00000009ff007c0c */ /* 0x000fe4000e785270 */
[-C--:B------:R-:W-:Y:S02]  /*0350*/  ISETP.GE.U32.AND P5, PT, R7, R10.reuse, PT ;  /* 0x0000000a0700720c */ /* 0x080fe40003fa6070 */
[----:B------:R-:W-:Y:S02]  /*0360*/  ISETP.GT.U32.AND P4, PT, R8, 0x1, P4 ;  /* 0x000000010800780c */ /* 0x000fe40002784070 */
[----:B0-----:R-:W-:Y:S01]  /*0370*/  IADD3 R16, PT, PT, R11, -0x7, RZ ;  /* 0xfffffff90b107810 */ /* 0x001fe20007ffe0ff */
[----:B------:R-:W0:Y:S01]  /*0380*/  @!P1 LDC.64 R2, c[0x0][0x380] ;  /* 0x0000e000ff029b82 */ /* 0x000e220000000a00 */
[----:B------:R-:W-:Y:S02]  /*0390*/  ISETP.GT.AND P5, PT, R7, RZ, !P5 ;  /* 0x000000ff0700720c */ /* 0x000fe40006fa4270 */
[----:B------:R-:W-:Y:S01]  /*03a0*/  ISETP.LT.U32.AND P4, PT, R5, R10, P4 ;  /* 0x0000000a0500720c */ /* 0x000fe20002781070 */
[----:B------:R-:W-:Y:S01]  /*03b0*/  UMOV UR5, 0x400 ;  /* 0x0000040000057882 */ /* 0x000fe20000000000 */
[----:B------:R-:W-:Y:S01]  /*03c0*/  VIADDMNMX.U32 R9, R13, 0xfffffff9, R16, PT ;  /* 0xfffffff90d097846 */ /* 0x000fe20003800010 */
[----:B-1----:R-:W-:Y:S01]  /*03d0*/  ULEA UR5, UR6, UR5, 0x18 ;  /* 0x0000000506057291 */ /* 0x002fe2000f8ec0ff */
[----:B------:R-:W-:-:S04]  /*03e0*/  PLOP3.LUT P4, PT, P4, P5, PT, 0x80, 0x8 ;  /* 0x000000000008781c */ /* 0x000fc8000278b070 */
[----:B------:R-:W-:Y:S02]  /*03f0*/  ISETP.LT.U32.OR P4, PT, R9, -0x6, !P4 ;  /* 0xfffffffa0900780c */ /* 0x000fe40006781470 */
[----:B------:R-:W-:Y:S01]  /*0400*/  LEA R16, R13, UR5, 0x5 ;  /* 0x000000050d107c11 */ /* 0x000fe2000f8e28ff */
[----:B------:R-:W-:-:S03]  /*0410*/  @!P1 IMAD R15, R0, UR8, R5 ;  /* 0x00000008000f9c24 */ /* 0x000fc6000f8e0205 */
[----:B------:R-:W-:Y:S01]  /*0420*/  LEA R11, R11, R16, 0x2 ;  /* 0x000000100b0b7211 */ /* 0x000fe200078e10ff */
[----:B------:R-:W-:Y:S01]  /*0430*/  @!P1 IMAD R15, R15, R0, R7 ;  /* 0x000000000f0f9224 */ /* 0x000fe200078e0207 */
[----:B------:R-:W-:Y:S01]  /*0440*/  BSSY.RECONVERGENT B0, `(.L_x_0) ;  /* 0x0000018000007945 */ /* 0x000fe20003800200 */
[----:B------:R-:W-:Y:S02]  /*0450*/  MOV R13, 0x7fc00000 ;  /* 0x7fc00000000d7802 */ /* 0x000fe40000000f00 */
[----:B0-----:R-:W-:Y:S01]  /*0460*/  @!P1 IMAD.WIDE.U32 R2, R15, 0x4, R2 ;  /* 0x000000040f029825 */ /* 0x001fe200078e0002 */
[----:B--2---:R3:W-:Y:S03]  /*0470*/  @!P3 STS [R11], R18 ;  /* 0x000000120b00b388 */ /* 0x0047e60000000800 */
[----:B----4-:R-:W-:Y:S01]  /*0480*/  @!P2 FMUL R13, R14, 0.10000000149011611938 ;  /* 0x3dcccccd0e0da820 */ /* 0x010fe20000400000 */
[----:B------:R-:W-:Y:S06]  /*0490*/  BAR.SYNC.DEFER_BLOCKING 0x0 ;  /* 0x0000000000007b1d */ /* 0x000fec0000010000 */
[----:B------:R-:W-:Y:S05]  /*04a0*/  @P4 BRA `(.L_x_1) ;  /* 0x0000000000444947 */ /* 0x000fea0003800000 */
[----:B------:R-:W0:Y:S01]  /*04b0*/  LDS R17, [R11+-0x4] ;  /* 0xfffffc000b117984 */ /* 0x000e220000000800 */
[----:B------:R-:W1:Y:S03]  /*04c0*/  LDC.64 R14, c[0x0][0x388] ;  /* 0x0000e200ff0e7b82 */ /* 0x000e660000000a00 */
[----:B------:R-:W2:Y:S04]  /*04d0*/  LDS R16, [R11] ;  /* 0x000000000b107984 */ /* 0x000ea80000000800 */
[----:B------:R-:W4:Y:S04]  /*04e0*/  LDS R19, [R11+0x4] ;  /* 0x000004000b137984 */ /* 0x000f280000000800 */
[----:B---3--:R-:W3:Y:S04]  /*04f0*/  LDS R21, [R11+-0x20] ;  /* 0xffffe0000b157984 */ /* 0x008ee80000000800 */
[----:B------:R-:W1:Y:S01]  /*0500*/  LDS R23, [R11+0x20] ;  /* 0x000020000b177984 */ /* 0x000e620000000800 */
[----:B0-----:R-:W-:-:S04]  /*0510*/  FMUL R17, R17, 0.10000000149011611938 ;  /* 0x3dcccccd11117820 */ /* 0x001fc80000400000 */
[----:B--2---:R-:W-:Y:S01]  /*0520*/  FFMA R16, R16, 0.10000000149011611938, R17 ;  /* 0x3dcccccd10107823 */ /* 0x004fe20000000011 */
[----:B------:R-:W-:-:S03]  /*0530*/  IMAD R17, R0, UR4, R5 ;  /* 0x0000000400117c24 */ /* 0x000fc6000f8e0205 */
[----:B----4-:R-:W-:Y:S01]  /*0540*/  FFMA R16, R19, 0.10000000149011611938, R16 ;  /* 0x3dcccccd13107823 */ /* 0x010fe20000000010 */
[----:B------:R-:W-:-:S03]  /*0550*/  IMAD R17, R17, R0, R7 ;  /* 0x0000000011117224 */ /* 0x000fc600078e0207 */
[----:B---3--:R-:W-:Y:S01]  /*0560*/  FFMA R16, R21, 0.10000000149011611938, R16 ;  /* 0x3dcccccd15107823 */ /* 0x008fe20000000010 */
[----:B-1----:R-:W-:-:S04]  /*0570*/  IMAD.WIDE.U32 R14, R17, 0x4, R14 ;  /* 0x00000004110e7825 */ /* 0x002fc800078e000e */
[----:B------:R-:W-:-:S04]  /*0580*/  FFMA R16, R23, 0.10000000149011611938, R16 ;  /* 0x3dcccccd17107823 */ /* 0x000fc80000000010 */
[----:B------:R-:W-:-:S04]  /*0590*/  FADD R13, R16, R13 ;  /* 0x0000000d100d7221 */ /* 0x000fc80000000000 */
[----:B-----5:R-:W-:-:S05]  /*05a0*/  FFMA R13, R4, 0.10000000149011611938, R13 ;  /* 0x3dcccccd040d7823 */ /* 0x020fca000000000d */
[----:B------:R0:W-:Y:S02]  /*05b0*/  STG.E desc[UR10][R14.64], R13 ;  /* 0x0000000d0e007986 */ /* 0x0001e4000c10190a */
.L_x_1:
[----:B------:R-:W-:Y:S05]  /*05c0*/  BSYNC.RECONVERGENT B0 ;  /* 0x0000000000007941 */ /* 0x000fea0003800200 */
.L_x_0:
[----:B------:R-:W-:Y:S01]  /*05d0*/  UIADD3 UR5, UPT, UPT, UR4, 0x3, URZ ;  /* 0x0000000304057890 */ /* 0x000fe2000fffe0ff */
[----:B------:R-:W-:Y:S05]  /*05e0*/  BAR.SYNC.DEFER_BLOCKING 0x0 ;  /* 0x0000000000007b1d */ /* 0x000fea0000010000 */
[----:B0-----:R-:W-:-:S04]  /*05f0*/  VIMNMX.U32 R13, PT, PT, R5, UR5, !PT ;  /* 0x00000005050d7c48 */ /* 0x001fc8000ffe0000 */
[----:B------:R-:W-:-:S04]  /*0600*/  VIMNMX.U32 R15, PT, PT, R7, R13, !PT ;  /* 0x0000000d070f7248 */ /* 0x000fc80007fe0000 */
[----:B------:R-:W-:-:S04]  /*0610*/  ISETP.GE.U32.OR P2, PT, R15, R0, !P0 ;  /* 0x000000000f00720c */ /* 0x000fc80004746470 */
[----:B------:R-:W-:Y:S01]  /*0620*/  ISETP.LT.OR P2, PT, R7, RZ, P2 ;  /* 0x000000ff0700720c */ /* 0x000fe20001741670 */
[----:B------:R-:W0:Y:S04]  /*0630*/  LDS R16, [R11] ;  /* 0x000000000b107984 */ /* 0x000e280000000800 */
[----:B-----5:R1:W-:Y:S08]  /*0640*/  STS [R11], R4 ;  /* 0x000000040b007388 */ /* 0x0203f00000000800 */
[----:B------:R-:W2:Y:S01]  /*0650*/  @!P2 LDC.64 R14, c[0x0][0x380] ;  /* 0x0000e000ff0eab82 */ /* 0x000ea20000000a00 */
[----:B-1----:R1:W5:Y:S07]  /*0660*/  @!P1 LDG.E R4, desc[UR10][R2.64] ;  /* 0x0000000a02049981 */ /* 0x00236e000c1e1900 */
[----:B------:R-:W-:Y:S01]  /*0670*/  BAR.SYNC.DEFER_BLOCKING 0x0 ;  /* 0x0000000000007b1d */ /* 0x000fe20000010000 */
[----:B------:R-:W-:-:S04]  /*0680*/  ISETP.GT.U32.AND P1, PT, R8, 0x1, PT ;  /* 0x000000010800780c */ /* 0x000fc80003f24070 */
[----:B------:R-:W-:Y:S01]  /*0690*/  ISETP.LT.U32.AND P3, PT, R6, R10, P1 ;  /* 0x0000000a0600720c */ /* 0x000fe20000f61070 */
[----:B------:R-:W-:Y:S01]  /*06a0*/  @!P2 IMAD R6, R0, UR5, R5 ;  /* 0x000000050006ac24 */ /* 0x000fe2000f8e0205 */
[----:B------:R-:W-:Y:S02]  /*06b0*/  BSSY.RECONVERGENT B0, `(.L_x_2) ;  /* 0x0000017000007945 */ /* 0x000fe40003800200 */
[----:B------:R-:W-:Y:S01]  /*06c0*/  PLOP3.LUT P3, PT, P3, P5, PT, 0x80, 0x8 ;  /* 0x000000000008781c */ /* 0x000fe20001f6b070 */
[----:B-1----:R-:W-:-:S03]  /*06d0*/  @!P2 IMAD R3, R6, R0, R7 ;  /* 0x000000000603a224 */ /* 0x002fc600078e0207 */
[----:B------:R-:W-:Y:S01]  /*06e0*/  ISETP.LT.U32.OR P3, PT, R9, -0x6, !P3 ;  /* 0xfffffffa0900780c */ /* 0x000fe20005f61470 */
[----:B--2---:R-:W-:-:S12]  /*06f0*/  @!P2 IMAD.WIDE.U32 R2, R3, 0x4, R14 ;  /* 0x000000040302a825 */ /* 0x004fd800078e000e */
[----:B0-----:R-:W-:Y:S05]  /*0700*/  @P3 BRA `(.L_x_3) ;  /* 0x0000000000443947 */ /* 0x001fea0003800000 */
[----:B------:R-:W0:Y:S01]  /*0710*/  LDS R8, [R11+-0x4] ;  /* 0xfffffc000b087984 */ /* 0x000e220000000800 */
[----:B------:R-:W1:Y:S03]  /*0720*/  LDC.64 R14, c[0x0][0x388] ;  /* 0x0000e200ff0e7b82 */ /* 0x000e660000000a00 */
[----:B------:R-:W2:Y:S04]  /*0730*/  LDS R6, [R11] ;  /* 0x000000000b067984 */ /* 0x000ea80000000800 */
[----:B------:R-:W4:Y:S04]  /*0740*/  LDS R19, [R11+0x4] ;  /* 0x000004000b137984 */ /* 0x000f280000000800 */
[----:B---3--:R-:W3:Y:S04]  /*0750*/  LDS R21, [R11+-0x20] ;  /* 0xffffe0000b157984 */ /* 0x008ee80000000800 */
[----:B------:R-:W3:Y:S01]  /*0760*/  LDS R23, [R11+0x20] ;  /* 0x000020000b177984 */ /* 0x000ee20000000800 */
[----:B0-----:R-:W-:Y:S01]  /*0770*/  FMUL R17, R8, 0.10000000149011611938 ;  /* 0x3dcccccd08117820 */ /* 0x001fe20000400000 */
[----:B------:R-:W-:-:S03]  /*0780*/  IMAD R8, R0, UR7, R5 ;  /* 0x0000000700087c24 */ /* 0x000fc6000f8e0205 */
[----:B--2---:R-:W-:Y:S01]  /*0790*/  FFMA R6, R6, 0.10000000149011611938, R17 ;  /* 0x3dcccccd06067823 */ /* 0x004fe20000000011 */
[----:B------:R-:W-:-:S03]  /*07a0*/  IMAD R17, R8, R0, R7 ;  /* 0x0000000008117224 */ /* 0x000fc600078e0207 */
[----:B----4-:R-:W-:Y:S01]  /*07b0*/  FFMA R6, R19, 0.10000000149011611938, R6 ;  /* 0x3dcccccd13067823 */ /* 0x010fe20000000006 */
[----:B-1----:R-:W-:-:S04]  /*07c0*/  IMAD.WIDE.U32 R14, R17, 0x4, R14 ;  /* 0x00000004110e7825 */ /* 0x002fc800078e000e */
[----:B---3--:R-:W-:-:S04]  /*07d0*/  FFMA R6, R21, 0.10000000149011611938, R6 ;  /* 0x3dcccccd15067823 */ /* 0x008fc80000000006 */
[----:B------:R-:W-:-:S04]  /*07e0*/  FFMA R23, R23, 0.10000000149011611938, R6 ;  /* 0x3dcccccd17177823 */ /* 0x000fc80000000006 */
[----:B------:R-:W-:-:S04]  /*07f0*/  FFMA R23, R16, 0.10000000149011611938, R23 ;  /* 0x3dcccccd10177823 */ /* 0x000fc80000000017 */
[----:B-----5:R-:W-:-:S05]  /*0800*/  FFMA R23, R4, 0.10000000149011611938, R23 ;  /* 0x3dcccccd04177823 */ /* 0x020fca0000000017 */
[----:B------:R0:W-:Y:S02]  /*0810*/  STG.E desc[UR10][R14.64], R23 ;  /* 0x000000170e007986 */ /* 0x0001e4000c10190a */
.L_x_3:
[----:B------:R-:W-:Y:S05]  /*0820*/  BSYNC.RECONVERGENT B0 ;  /* 0x0000000000007941 */ /* 0x000fea0003800200 */
.L_x_2:
[----:B------:R-:W-:Y:S01]  /*0830*/  BAR.SYNC.DEFER_BLOCKING 0x0 ;  /* 0x0000000000007b1d */ /* 0x000fe20000010000 */
[----:B------:R-:W-:-:S06]  /*0840*/  UIADD3 UR6, UPT, UPT, UR4, 0x4, URZ ;  /* 0x0000000404067890 */ /* 0x000fcc000fffe0ff */
[----:B------:R-:W-:-:S04]  /*0850*/  VIMNMX.U32 R6, PT, PT, R5, UR6, !PT ;  /* 0x0000000605067c48 */ /* 0x000fc8000ffe0000 */
[----:B0-----:R-:W-:Y:S01]  /*0860*/  VIMNMX.U32 R15, PT, PT, R7, R6, !PT ;  /* 0x00000006070f7248 */ /* 0x001fe20007fe0000 */
[----:B------:R-:W0:Y:S04]  /*0870*/  LDS R8, [R11] ;  /* 0x000000000b087984 */ /* 0x000e280000000800 */
[----:B-----5:R1:W-:Y:S04]  /*0880*/  STS [R11], R4 ;  /* 0x000000040b007388 */ /* 0x0203e80000000800 */
[----:B-1----:R1:W5:Y:S01]  /*0890*/  @!P2 LDG.E R4, desc[UR10][R2.64] ;  /* 0x0000000a0204a981 */ /* 0x002362000c1e1900 */
[----:B------:R-:W-:Y:S01]  /*08a0*/  BAR.SYNC.DEFER_BLOCKING 0x0 ;  /* 0x0000000000007b1d */ /* 0x000fe20000010000 */
[----:B------:R-:W-:-:S02]  /*08b0*/  ISETP.GE.U32.OR P2, PT, R15, R0, !P0 ;  /* 0x000000000f00720c */ /* 0x000fc40004746470 */
[----:B------:R-:W-:Y:S02]  /*08c0*/  ISETP.LT.U32.AND P3, PT, R12, R10, P1 ;  /* 0x0000000a0c00720c */ /* 0x000fe40000f61070 */
[----:B------:R-:W-:Y:S01]  /*08d0*/  ISETP.LT.OR P2, PT, R7, RZ, P2 ;  /* 0x000000ff0700720c */ /* 0x000fe20001741670 */
[----:B------:R-:W-:Y:S01]  /*08e0*/  BSSY.RECONVERGENT B0, `(.L_x_4) ;  /* 0x0000019000007945 */ /* 0x000fe20003800200 */
[----:B------:R-:W-:-:S04]  /*08f0*/  PLOP3.LUT P3, PT, P3, P5, PT, 0x80, 0x8 ;  /* 0x000000000008781c */ /* 0x000fc80001f6b070 */
[----:B------:R-:W-:-:S07]  /*0900*/  ISETP.LT.U32.OR P3, PT, R9, -0x6, !P3 ;  /* 0xfffffffa0900780c */ /* 0x000fce0005f61470 */
[----:B------:R-:W2:Y:S01]  /*0910*/  @!P2 LDC.64 R14, c[0x0][0x380] ;  /* 0x0000e000ff0eab82 */ /* 0x000ea20000000a00 */
[----:B------:R-:W-:-:S04]  /*0920*/  @!P2 IMAD R12, R0, UR6, R5 ;  /* 0x00000006000cac24 */ /* 0x000fc8000f8e0205 */
[----:B-1----:R-:W-:-:S04]  /*0930*/  @!P2 IMAD R3, R12, R0, R7 ;  /* 0x000000000c03a224 */ /* 0x002fc800078e0207 */
[----:B--2---:R-:W-:Y:S01]  /*0940*/  @!P2 IMAD.WIDE.U32 R2, R3, 0x4, R14 ;  /* 0x000000040302a825 */ /* 0x004fe200078e000e */
[----:B0-----:R-:W-:Y:S06]  /*0950*/  @P3 BRA `(.L_x_5) ;  /* 0x0000000000443947 */ /* 0x001fec0003800000 */
        /* <DEDUP_REMOVED lines=17> */
.L_x_5:
[----:B------:R-:W-:Y:S05]  /*0a70*/  BSYNC.RECONVERGENT B0 ;  /* 0x0000000000007941 */ /* 0x000fea0003800200 */
.L_x_4:
        /* <DEDUP_REMOVED lines=22> */
[----:B---3--:R-:W3:Y:S04]  /*0be0*/  LDS R18, [R11+0x4] ;  /* 0x000004000b127984 */ /* 0x008ee80000000800 */
[----:B------:R-:W4:Y:S04]  /*0bf0*/  LDS R20, [R11+-0x20] ;  /* 0xffffe0000b147984 */ /* 0x000f280000000800 */
[----:B------:R-:W1:Y:S01]  /*0c00*/  LDS R22, [R11+0x20] ;  /* 0x000020000b167984 */ /* 0x000e620000000800 */
[----:B0-----:R-:W-:-:S04]  /*0c10*/  FMUL R16, R16, 0.10000000149011611938 ;  /* 0x3dcccccd10107820 */ /* 0x001fc80000400000 */
[----:B--2---:R-:W-:Y:S01]  /*0c20*/  FFMA R15, R15, 0.10000000149011611938, R16 ;  /* 0x3dcccccd0f0f7823 */ /* 0x004fe20000000010 */
[----:B------:R-:W-:-:S03]  /*0c30*/  IMAD R16, R0, UR5, R5 ;  /* 0x0000000500107c24 */ /* 0x000fc6000f8e0205 */
[----:B---3--:R-:W-:Y:S01]  /*0c40*/  FFMA R15, R18, 0.10000000149011611938, R15 ;  /* 0x3dcccccd120f7823 */ /* 0x008fe2000000000f */
[----:B------:R-:W-:-:S03]  /*0c50*/  IMAD R17, R16, R0, R7 ;  /* 0x0000000010117224 */ /* 0x000fc600078e0207 */
[----:B----4-:R-:W-:Y:S01]  /*0c60*/  FFMA R15, R20, 0.10000000149011611938, R15 ;  /* 0x3dcccccd140f7823 */ /* 0x010fe2000000000f */
[----:B-1----:R-:W-:-:S04]  /*0c70*/  IMAD.WIDE.U32 R12, R17, 0x4, R12 ;  /* 0x00000004110c7825 */ /* 0x002fc800078e000c */
[----:B------:R-:W-:-:S04]  /*0c80*/  FFMA R15, R22, 0.10000000149011611938, R15 ;  /* 0x3dcccccd160f7823 */ /* 0x000fc8000000000f */
[----:B------:R-:W-:-:S04]  /*0c90*/  FFMA R15, R14, 0.10000000149011611938, R15 ;  /* 0x3dcccccd0e0f7823 */ /* 0x000fc8000000000f */
[----:B-----5:R-:W-:-:S05]  /*0ca0*/  FFMA R15, R4, 0.10000000149011611938, R15 ;  /* 0x3dcccccd040f7823 */ /* 0x020fca000000000f */
[----:B------:R0:W-:Y:S02]  /*0cb0*/  STG.E desc[UR10][R12.64], R15 ;  /* 0x0000000f0c007986 */ /* 0x0001e4000c10190a */
.L_x_7:
[----:B------:R-:W-:Y:S05]  /*0cc0*/  BSYNC.RECONVERGENT B0 ;  /* 0x0000000000007941 */ /* 0x000fea0003800200 */
.L_x_6:
[----:B------:R-:W-:Y:S06]  /*0cd0*/  BAR.SYNC.DEFER_BLOCKING 0x0 ;  /* 0x0000000000007b1d */ /* 0x000fec0000010000 */
[----:B0-----:R-:W0:Y:S04]  /*0ce0*/  LDS R12, [R11] ;  /* 0x000000000b0c7984 */ /* 0x001e280000000800 */
[----:B-----5:R1:W-:Y:S04]  /*0cf0*/  STS [R11], R4 ;  /* 0x000000040b007388 */ /* 0x0203e80000000800 */
[----:B-1----:R1:W5:Y:S01]  /*0d00*/  @!P2 LDG.E R4, desc[UR10][R2.64] ;  /* 0x0000000a0204a981 */ /* 0x002362000c1e1900 */
[----:B------:R-:W-:Y:S01]  /*0d10*/  BAR.SYNC.DEFER_BLOCKING 0x0 ;  /* 0x0000000000007b1d */ /* 0x000fe20000010000 */
[----:B------:R-:W-:-:S04]  /*0d20*/  ISETP.LT.U32.AND P2, PT, R6, R10, P1 ;  /* 0x0000000a0600720c */ /* 0x000fc80000f41070 */
[----:B------:R-:W-:Y:S01]  /*0d30*/  PLOP3.LUT P2, PT, P2, P5, PT, 0x80, 0x8 ;  /* 0x000000000008781c */ /* 0x000fe2000174b070 */
[----:B------:R-:W-:Y:S03]  /*0d40*/  BSSY.RECONVERGENT B0, `(.L_x_8) ;  /* 0x0000014000007945 */ /* 0x000fe60003800200 */
[----:B------:R-:W-:-:S13]  /*0d50*/  ISETP.LT.U32.OR P2, PT, R9, -0x6, !P2 ;  /* 0xfffffffa0900780c */ /* 0x000fda0005741470 */
[----:B-1----:R-:W-:Y:S05]  /*0d60*/  @P2 BRA `(.L_x_9) ;  /* 0x0000000000442947 */ /* 0x002fea0003800000 */
[----:B------:R-:W1:Y:S01]  /*0d70*/  LDS R13, [R11+-0x4] ;  /* 0xfffffc000b0d7984 */ /* 0x000e620000000800 */
[----:B------:R-:W2:Y:S03]  /*0d80*/  LDC.64 R2, c[0x0][0x388] ;  /* 0x0000e200ff027b82 */ /* 0x000ea60000000a00 */
[----:B------:R-:W4:Y:S04]  /*0d90*/  LDS R6, [R11] ;  /* 0x000000000b067984 */ /* 0x000f280000000800 */
[----:B------:R-:W0:Y:S04]  /*0da0*/  LDS R15, [R11+0x4] ;  /* 0x000004000b0f7984 */ /* 0x000e280000000800 */
[----:B------:R-:W3:Y:S04]  /*0db0*/  LDS R17, [R11+-0x20] ;  /* 0xffffe0000b117984 */ /* 0x000ee80000000800 */
[----:B------:R-:W2:Y:S01]  /*0dc0*/  LDS R19, [R11+0x20] ;  /* 0x000020000b137984 */ /* 0x000ea20000000800 */
[----:B-1----:R-:W-:-:S04]  /*0dd0*/  FMUL R13, R13, 0.10000000149011611938 ;  /* 0x3dcccccd0d0d7820 */ /* 0x002fc80000400000 */
[----:B----4-:R-:W-:Y:S01]  /*0de0*/  FFMA R6, R6, 0.10000000149011611938, R13 ;  /* 0x3dcccccd06067823 */ /* 0x010fe2000000000d */
[----:B------:R-:W-:-:S03]  /*0df0*/  IMAD R13, R0, UR6, R5 ;  /* 0x00000006000d7c24 */ /* 0x000fc6000f8e0205 */
[----:B0-----:R-:W-:Y:S01]  /*0e00*/  FFMA R6, R15, 0.10000000149011611938, R6 ;  /* 0x3dcccccd0f067823 */ /* 0x001fe20000000006 */
[----:B------:R-:W-:-:S03]  /*0e10*/  IMAD R13, R13, R0, R7 ;  /* 0x000000000d0d7224 */ /* 0x000fc600078e0207 */
[----:B---3--:R-:W-:Y:S01]  /*0e20*/  FFMA R6, R17, 0.10000000149011611938, R6 ;  /* 0x3dcccccd11067823 */ /* 0x008fe20000000006 */
[----:B--2---:R-:W-:-:S04]  /*0e30*/  IMAD.WIDE.U32 R2, R13, 0x4, R2 ;  /* 0x000000040d027825 */ /* 0x004fc800078e0002 */
[----:B------:R-:W-:-:S04]  /*0e40*/  FFMA R19, R19, 0.10000000149011611938, R6 ;  /* 0x3dcccccd13137823 */ /* 0x000fc80000000006 */
[----:B------:R-:W-:-:S04]  /*0e50*/  FFMA R19, R12, 0.10000000149011611938, R19 ;  /* 0x3dcccccd0c137823 */ /* 0x000fc80000000013 */
[----:B-----5:R-:W-:-:S05]  /*0e60*/  FFMA R19, R4, 0.10000000149011611938, R19 ;  /* 0x3dcccccd04137823 */ /* 0x020fca0000000013 */
[----:B------:R1:W-:Y:S02]  /*0e70*/  STG.E desc[UR10][R2.64], R19 ;  /* 0x0000001302007986 */ /* 0x0003e4000c10190a */
.L_x_9:
[----:B------:R-:W-:Y:S05]  /*0e80*/  BSYNC.RECONVERGENT B0 ;  /* 0x0000000000007941 */ /* 0x000fea0003800200 */
.L_x_8:
[----:B------:R-:W-:Y:S01]  /*0e90*/  UIADD3 UR4, UPT, UPT, UR4, 0x6, URZ ;  /* 0x0000000604047890 */ /* 0x000fe2000fffe0ff */
[----:B------:R-:W-:Y:S05]  /*0ea0*/  BAR.SYNC.DEFER_BLOCKING 0x0 ;  /* 0x0000000000007b1d */ /* 0x000fea0000010000 */
[----:B-1----:R-:W-:-:S04]  /*0eb0*/  VIMNMX3.U32 R3, R5, UR4, R7, !PT ;  /* 0x0000000405037c0f */ /* 0x002fc8000f800007 */
[----:B------:R-:W-:-:S04]  /*0ec0*/  ISETP.GE.U32.OR P0, PT, R3, R0, !P0 ;  /* 0x000000000300720c */ /* 0x000fc80004706470 */
[----:B------:R-:W-:Y:S02]  /*0ed0*/  ISETP.LT.OR P0, PT, R7, RZ, P0 ;  /* 0x000000ff0700720c */ /* 0x000fe40000701670 */
[----:B------:R-:W-:-:S11]  /*0ee0*/  ISETP.LT.U32.AND P1, PT, R8, R10, P1 ;  /* 0x0000000a0800720c */ /* 0x000fd60000f21070 */
[----:B------:R-:W1:Y:S01]  /*0ef0*/  @!P0 LDC.64 R2, c[0x0][0x380] ;  /* 0x0000e000ff028b82 */ /* 0x000e620000000a00 */
[----:B------:R-:W-:Y:S01]  /*0f00*/  PLOP3.LUT P1, PT, P1, P5, PT, 0x80, 0x8 ;  /* 0x000000000008781c */ /* 0x000fe20000f2b070 */
[----:B------:R-:W-:-:S03]  /*0f10*/  @!P0 IMAD R6, R0, UR4, R5 ;  /* 0x0000000400068c24 */ /* 0x000fc6000f8e0205 */
[----:B------:R-:W-:Y:S01]  /*0f20*/  ISETP.LT.U32.OR P1, PT, R9, -0x6, !P1 ;  /* 0xfffffffa0900780c */ /* 0x000fe20004f21470 */
[----:B------:R-:W-:Y:S02]  /*0f30*/  @!P0 IMAD R13, R6, R0, R7 ;  /* 0x00000000060d8224 */ /* 0x000fe400078e0207 */
[----:B------:R-:W2:Y:S01]  /*0f40*/  LDS R6, [R11] ;  /* 0x000000000b067984 */ /* 0x000ea20000000800 */
[----:B------:R-:W-:Y:S03]  /*0f50*/  BSSY.RECONVERGENT B0, `(.L_x_10) ;  /* 0x0000017000007945 */ /* 0x000fe60003800200 */
[----:B-----5:R4:W-:Y:S01]  /*0f60*/  STS [R11], R4 ;  /* 0x000000040b007388 */ /* 0x0209e20000000800 */
[----:B-1----:R-:W-:-:S05]  /*0f70*/  @!P0 IMAD.WIDE.U32 R2, R13, 0x4, R2 ;  /* 0x000000040d028825 */ /* 0x002fca00078e0002 */
[----:B----4-:R1:W5:Y:S01]  /*0f80*/  @!P0 LDG.E R4, desc[UR10][R2.64] ;  /* 0x0000000a02048981 */ /* 0x010362000c1e1900 */
[----:B------:R-:W-:Y:S06]  /*0f90*/  BAR.SYNC.DEFER_BLOCKING 0x0 ;  /* 0x0000000000007b1d */ /* 0x000fec0000010000 */
[----:B--2---:R-:W-:Y:S05]  /*0fa0*/  @P1 BRA `(.L_x_11) ;  /* 0x0000000000441947 */ /* 0x004fea0003800000 */
[----:B------:R-:W2:Y:S01]  /*0fb0*/  LDS R9, [R11+-0x4] ;  /* 0xfffffc000b097984 */ /* 0x000ea20000000800 */
[----:B-1----:R-:W1:Y:S01]  /*0fc0*/  LDC.64 R2, c[0x0][0x388] ;  /* 0x0000e200ff027b82 */ /* 0x002e620000000a00 */
[----:B------:R-:W-:Y:S02]  /*0fd0*/  IMAD R5, R0, UR7, R5 ;  /* 0x0000000700057c24 */ /* 0x000fe4000f8e0205 */
[----:B------:R-:W4:Y:S02]  /*0fe0*/  LDS R8, [R11] ;  /* 0x000000000b087984 */ /* 0x000f240000000800 */
[----:B------:R-:W-:Y:S02]  /*0ff0*/  IMAD R5, R5, R0, R7 ;  /* 0x0000000005057224 */ /* 0x000fe400078e0207 */
[----:B------:R-:W0:Y:S04]  /*1000*/  LDS R13, [R11+0x4] ;  /* 0x000004000b0d7984 */ /* 0x000e280000000800 */
[----:B------:R-:W3:Y:S04]  /*1010*/  LDS R15, [R11+-0x20] ;  /* 0xffffe0000b0f7984 */ /* 0x000ee80000000800 */
[----:B------:R-:W3:Y:S01]  /*1020*/  LDS R17, [R11+0x20] ;  /* 0x000020000b117984 */ /* 0x000ee20000000800 */
[----:B-1----:R-:W-:-:S04]  /*1030*/  IMAD.WIDE.U32 R2, R5, 0x4, R2 ;  /* 0x0000000405027825 */ /* 0x002fc800078e0002 */
[----:B--2---:R-:W-:-:S04]  /*1040*/  FMUL R9, R9, 0.10000000149011611938 ;  /* 0x3dcccccd09097820 */ /* 0x004fc80000400000 */
[----:B----4-:R-:W-:-:S04]  /*1050*/  FFMA R8, R8, 0.10000000149011611938, R9 ;  /* 0x3dcccccd08087823 */ /* 0x010fc80000000009 */
[----:B0-----:R-:W-:-:S04]  /*1060*/  FFMA R8, R13, 0.10000000149011611938, R8 ;  /* 0x3dcccccd0d087823 */ /* 0x001fc80000000008 */
[----:B---3--:R-:W-:-:S04]  /*1070*/  FFMA R8, R15, 0.10000000149011611938, R8 ;  /* 0x3dcccccd0f087823 */ /* 0x008fc80000000008 */
[----:B------:R-:W-:-:S04]  /*1080*/  FFMA R17, R17, 0.10000000149011611938, R8 ;  /* 0x3dcccccd11117823 */ /* 0x000fc80000000008 */
[----:B------:R-:W-:-:S04]  /*1090*/  FFMA R17, R6, 0.10000000149011611938, R17 ;  /* 0x3dcccccd06117823 */ /* 0x000fc80000000011 */
[----:B-----5:R-:W-:-:S05]  /*10a0*/  FFMA R17, R4, 0.10000000149011611938, R17 ;  /* 0x3dcccccd04117823 */ /* 0x020fca0000000011 */
[----:B------:R2:W-:Y:S02]  /*10b0*/  STG.E desc[UR10][R2.64], R17 ;  /* 0x0000001102007986 */ /* 0x0005e4000c10190a */
.L_x_11:
[----:B------:R-:W-:Y:S05]  /*10c0*/  BSYNC.RECONVERGENT B0 ;  /* 0x0000000000007941 */ /* 0x000fea0003800200 */
.L_x_10:
[----:B------:R-:W-:Y:S06]  /*10d0*/  BAR.SYNC.DEFER_BLOCKING 0x0 ;  /* 0x0000000000007b1d */ /* 0x000fec0000010000 */
[----:B-----5:R-:W-:Y:S01]  /*10e0*/  STS [R11], R4 ;  /* 0x000000040b007388 */ /* 0x020fe20000000800 */
[----:B------:R-:W-:Y:S05]  /*10f0*/  EXIT ;  /* 0x000000000000794d */ /* 0x000fea0003800000 */
.L_x_12:
[----:B------:R-:W-:-:S00]  /*1100*/  BRA `(.L_x_12) ;  /* 0xfffffffc00fc7947 */ /* 0x000fc0000383ffff */
[----:B------:R-:W-:-:S00]  /*1110*/  NOP ;  /* 0x0000000000007918 */ /* 0x000fc00000000000 */
        /* <DEDUP_REMOVED lines=14> */
.L_x_13:


//--------------------- .nv.shared._Z14stencil_kernelPfS_j --------------------------
	.section	.nv.shared._Z14stencil_kernelPfS_j,"aw",@nobits
	.sectionflags	@""
	.align	4
.nv.shared._Z14stencil_kernelPfS_j:
	.zero		1280


//--------------------- .nv.shared.reserved.0     --------------------------
	.section	.nv.shared.reserved.0,"aw",@nobits
	.weak		__nv_reservedSMEM_offset_0_alias
	.size		__nv_reservedSMEM_offset_0_alias, 0, 64
	.other		__nv_reservedSMEM_offset_0_alias,@"STO_CUDA_RESERVED_SHARED STV_DEFAULT"
__nv_reservedSMEM_offset_0_alias:
	.zero		0
	.zero		64


//--------------------- .nv.constant0._Z14stencil_kernelPfS_j --------------------------
	.section	.nv.constant0._Z14stencil_kernelPfS_j,"a",@progbits
	.sectionflags	@""
	.align	4
.nv.constant0._Z14stencil_kernelPfS_j:
	.zero		916


//--------------------- SYMBOLS --------------------------

	.type		.nv.reservedSmem.offset0,@object
	.size		.nv.reservedSmem.offset0,0x4
	.type		.nv.reservedSmem.cap,@object
	.size		.nv.reservedSmem.cap,0x4
